//
// Generated by NVIDIA NVVM Compiler
//
// Compiler Build ID: CL-36424714
// Cuda compilation tools, release 13.0, V13.0.88
// Based on NVVM 20.0.0
//

.version 9.0
.target sm_100
.address_size 64

	// .globl	_Z7Kernel1PiS_S_S_S_S_S_S_

.visible .entry _Z7Kernel1PiS_S_S_S_S_S_S_(
	.param .u64 .ptr .align 1 _Z7Kernel1PiS_S_S_S_S_S_S__param_0,
	.param .u64 .ptr .align 1 _Z7Kernel1PiS_S_S_S_S_S_S__param_1,
	.param .u64 .ptr .align 1 _Z7Kernel1PiS_S_S_S_S_S_S__param_2,
	.param .u64 .ptr .align 1 _Z7Kernel1PiS_S_S_S_S_S_S__param_3,
	.param .u64 .ptr .align 1 _Z7Kernel1PiS_S_S_S_S_S_S__param_4,
	.param .u64 .ptr .align 1 _Z7Kernel1PiS_S_S_S_S_S_S__param_5,
	.param .u64 .ptr .align 1 _Z7Kernel1PiS_S_S_S_S_S_S__param_6,
	.param .u64 .ptr .align 1 _Z7Kernel1PiS_S_S_S_S_S_S__param_7
)
{
	.reg .pred 	%p<2>;
	.reg .b32 	%r<29>;
	.reg .b64 	%rd<30>;

	ld.param.u64 	%rd7, [_Z7Kernel1PiS_S_S_S_S_S_S__param_0];
	ld.param.u64 	%rd8, [_Z7Kernel1PiS_S_S_S_S_S_S__param_1];
	ld.param.u64 	%rd9, [_Z7Kernel1PiS_S_S_S_S_S_S__param_2];
	ld.param.u64 	%rd10, [_Z7Kernel1PiS_S_S_S_S_S_S__param_3];
	ld.param.u64 	%rd11, [_Z7Kernel1PiS_S_S_S_S_S_S__param_4];
	ld.param.u64 	%rd12, [_Z7Kernel1PiS_S_S_S_S_S_S__param_5];
	ld.param.u64 	%rd6, [_Z7Kernel1PiS_S_S_S_S_S_S__param_7];
	cvta.to.global.u64 	%rd13, %rd10;
	cvta.to.global.u64 	%rd14, %rd8;
	cvta.to.global.u64 	%rd15, %rd7;
	cvta.to.global.u64 	%rd16, %rd9;
	cvta.to.global.u64 	%rd17, %rd12;
	cvta.to.global.u64 	%rd18, %rd11;
	ld.global.u32 	%r1, [%rd18];
	ld.global.u32 	%r2, [%rd17];
	mov.u32 	%r14, %ntid.x;
	mov.u32 	%r15, %ctaid.x;
	mov.u32 	%r16, %tid.x;
	mad.lo.s32 	%r17, %r14, %r15, %r16;
	mul.wide.s32 	%rd19, %r17, 4;
	add.s64 	%rd1, %rd16, %rd19;
	ld.global.u32 	%r25, [%rd1];
	add.s64 	%rd2, %rd15, %rd19;
	ld.global.u32 	%r26, [%rd2];
	add.s64 	%rd3, %rd14, %rd19;
	ld.global.u32 	%r27, [%rd3];
	add.s64 	%rd4, %rd13, %rd19;
	setp.ge.s32 	%p1, %r1, %r25;
	@%p1 bra 	$L__BB0_2;
	ld.param.u64 	%rd29, [_Z7Kernel1PiS_S_S_S_S_S_S__param_6];
	cvta.to.global.u64 	%rd20, %rd6;
	cvta.to.global.u64 	%rd21, %rd29;
	ld.global.u32 	%r28, [%rd4];
	mul.wide.s32 	%rd22, %r1, 4;
	add.s64 	%rd23, %rd20, %rd22;
	ld.global.u32 	%r19, [%rd23];
	sub.s32 	%r26, %r26, %r19;
	add.s64 	%rd24, %rd21, %rd22;
	ld.global.u32 	%r20, [%rd24];
	sub.s32 	%r27, %r27, %r20;
	bra.uni 	$L__BB0_3;
$L__BB0_2:
	add.s32 	%r25, %r25, 1;
	mov.b32 	%r28, 0;
$L__BB0_3:
	mul.wide.s32 	%rd25, %r2, 4;
	add.s64 	%rd26, %rd2, %rd25;
	atom.global.exch.b32 	%r21, [%rd26], %r26;
	add.s64 	%rd27, %rd3, %rd25;
	atom.global.exch.b32 	%r22, [%rd27], %r27;
	add.s64 	%rd28, %rd1, %rd25;
	atom.global.exch.b32 	%r23, [%rd28], %r25;
	atom.global.exch.b32 	%r24, [%rd4], %r28;
	ret;

}


// ===== COMPILED SASS (sm_100) =====

	.target	sm_100

	.elftype	@"ET_EXEC"


//--------------------- .note.nv.tkinfo           --------------------------
	.section	.note.nv.tkinfo,"",@"SHT_NOTE"
	.sectionflags	@"SHF_NOTE_NV_TKINFO"
	.tkinfo
        /*0018*/ 	.word	0x00000002
        /*0030*/ 	.string	""
        /*0030*/ 	.string	"ptxas"
        /*0030*/ 	.string	"Cuda compilation tools, release 13.0, V13.0.88"
        /*0030*/ 	.string	"Build cuda_13.0.r13.0/compiler.36424714_0"
        /*0030*/ 	.string	"-arch sm_100 -m 64 "



//--------------------- .note.nv.cuinfo           --------------------------
	.section	.note.nv.cuinfo,"",@"SHT_NOTE"
	.sectionflags	@"SHF_NOTE_NV_CUINFO"
        /*0018*/ 	.short	0x0002
        /*001a*/ 	.short	0x0064
        /*001c*/ 	.short	0x0082
	.zero		2


//--------------------- .nv.info                  --------------------------
	.section	.nv.info,"",@"SHT_CUDA_INFO"
	.align	4


	//----- nvinfo : EIATTR_REGCOUNT
	.align		4
        /*0000*/ 	.byte	0x04, 0x2f
        /*0002*/ 	.short	(.L_1 - .L_0)
	.align		4
.L_0:
        /*0004*/ 	.word	index@(_Z7Kernel1PiS_S_S_S_S_S_S_)
        /*0008*/ 	.word	0x0000001a


	//----- nvinfo : EIATTR_FRAME_SIZE
	.align		4
.L_1:
        /*000c*/ 	.byte	0x04, 0x11
        /*000e*/ 	.short	(.L_3 - .L_2)
	.align		4
.L_2:
        /*0010*/ 	.word	index@(_Z7Kernel1PiS_S_S_S_S_S_S_)
        /*0014*/ 	.word	0x00000000


	//----- nvinfo : EIATTR_MIN_STACK_SIZE
	.align		4
.L_3:
        /*0018*/ 	.byte	0x04, 0x12
        /*001a*/ 	.short	(.L_5 - .L_4)
	.align		4
.L_4:
        /*001c*/ 	.word	index@(_Z7Kernel1PiS_S_S_S_S_S_S_)
        /*0020*/ 	.word	0x00000000
.L_5:


//--------------------- .nv.compat                --------------------------
	.section	.nv.compat,"",@"SHT_CUDA_COMPAT_INFO"
	.align	4
        /*0000*/ 	.byte	0x02, 0x09, 0x00, 0x00, 0x02, 0x02, 0x01, 0x00, 0x02, 0x05, 0x05, 0x00, 0x03, 0x07, 0x01, 0x01
        /*0010*/ 	.byte	0x02, 0x03, 0x00, 0x00, 0x02, 0x06, 0x01, 0x00, 0x04, 0x0b, 0x08, 0x00, 0x09, 0x00, 0x00, 0x00
        /*0020*/ 	.byte	0x00, 0x00, 0x00, 0x00


//--------------------- .nv.info._Z7Kernel1PiS_S_S_S_S_S_S_ --------------------------
	.section	.nv.info._Z7Kernel1PiS_S_S_S_S_S_S_,"",@"SHT_CUDA_INFO"
	.sectionflags	@""
	.align	4


	//----- nvinfo : EIATTR_CUDA_API_VERSION
	.align		4
        /*0000*/ 	.byte	0x04, 0x37
        /*0002*/ 	.short	(.L_7 - .L_6)
.L_6:
        /*0004*/ 	.word	0x00000082


	//----- nvinfo : EIATTR_KPARAM_INFO
	.align		4
.L_7:
        /*0008*/ 	.byte	0x04, 0x17
        /*000a*/ 	.short	(.L_9 - .L_8)
.L_8:
        /*000c*/ 	.word	0x00000000
        /*0010*/ 	.short	0x0007
        /*0012*/ 	.short	0x0038
        /*0014*/ 	.byte	0x00, 0xf5, 0x21, 0x00


	//----- nvinfo : EIATTR_KPARAM_INFO
	.align		4
.L_9:
        /*0018*/ 	.byte	0x04, 0x17
        /*001a*/ 	.short	(.L_11 - .L_10)
.L_10:
        /*001c*/ 	.word	0x00000000
        /*0020*/ 	.short	0x0006
        /*0022*/ 	.short	0x0030
        /*0024*/ 	.byte	0x00, 0xf5, 0x21, 0x00


	//----- nvinfo : EIATTR_KPARAM_INFO
	.align		4
.L_11:
        /*0028*/ 	.byte	0x04, 0x17
        /*002a*/ 	.short	(.L_13 - .L_12)
.L_12:
        /*002c*/ 	.word	0x00000000
        /*0030*/ 	.short	0x0005
        /*0032*/ 	.short	0x0028
        /*0034*/ 	.byte	0x00, 0xf5, 0x21, 0x00


	//----- nvinfo : EIATTR_KPARAM_INFO
	.align		4
.L_13:
        /*0038*/ 	.byte	0x04, 0x17
        /*003a*/ 	.short	(.L_15 - .L_14)
.L_14:
        /*003c*/ 	.word	0x00000000
        /*0040*/ 	.short	0x0004
        /*0042*/ 	.short	0x0020
        /*0044*/ 	.byte	0x00, 0xf5, 0x21, 0x00


	//----- nvinfo : EIATTR_KPARAM_INFO
	.align		4
.L_15:
        /*0048*/ 	.byte	0x04, 0x17
        /*004a*/ 	.short	(.L_17 - .L_16)
.L_16:
        /*004c*/ 	.word	0x00000000
        /*0050*/ 	.short	0x0003
        /*0052*/ 	.short	0x0018
        /*0054*/ 	.byte	0x00, 0xf5, 0x21, 0x00


	//----- nvinfo : EIATTR_KPARAM_INFO
	.align		4
.L_17:
        /*0058*/ 	.byte	0x04, 0x17
        /*005a*/ 	.short	(.L_19 - .L_18)
.L_18:
        /*005c*/ 	.word	0x00000000
        /*0060*/ 	.short	0x0002
        /*0062*/ 	.short	0x0010
        /*0064*/ 	.byte	0x00, 0xf5, 0x21, 0x00


	//----- nvinfo : EIATTR_KPARAM_INFO
	.align		4
.L_19:
        /*0068*/ 	.byte	0x04, 0x17
        /*006a*/ 	.short	(.L_21 - .L_20)
.L_20:
        /*006c*/ 	.word	0x00000000
        /*0070*/ 	.short	0x0001
        /*0072*/ 	.short	0x0008
        /*0074*/ 	.byte	0x00, 0xf5, 0x21, 0x00


	//----- nvinfo : EIATTR_KPARAM_INFO
	.align		4
.L_21:
        /*0078*/ 	.byte	0x04, 0x17
        /*007a*/ 	.short	(.L_23 - .L_22)
.L_22:
        /*007c*/ 	.word	0x00000000
        /*0080*/ 	.short	0x0000
        /*0082*/ 	.short	0x0000
        /*0084*/ 	.byte	0x00, 0xf5, 0x21, 0x00


	//----- nvinfo : EIATTR_SPARSE_MMA_MASK
	.align		4
.L_23:
        /*0088*/ 	.byte	0x03, 0x50
        /*008a*/ 	.short	0x0000


	//----- nvinfo : EIATTR_MAXREG_COUNT
	.align		4
        /*008c*/ 	.byte	0x03, 0x1b
        /*008e*/ 	.short	0x00ff


	//----- nvinfo : EIATTR_MERCURY_ISA_VERSION
	.align		4
        /*0090*/ 	.byte	0x03, 0x5f
        /*0092*/ 	.short	0x0101


	//----- nvinfo : EIATTR_VRC_CTA_INIT_COUNT
	.align		4
        /*0094*/ 	.byte	0x02, 0x4a
	.zero		1
	.zero		1


	//----- nvinfo : EIATTR_EXIT_INSTR_OFFSETS
	.align		4
        /*0098*/ 	.byte	0x04, 0x1c
        /*009a*/ 	.short	(.L_25 - .L_24)


	//   ....[0]....
.L_24:
        /*009c*/ 	.word	0x00000280


	//----- nvinfo : EIATTR_CBANK_PARAM_SIZE
	.align		4
.L_25:
        /*00a0*/ 	.byte	0x03, 0x19
        /*00a2*/ 	.short	0x0040


	//----- nvinfo : EIATTR_PARAM_CBANK
	.align		4
        /*00a4*/ 	.byte	0x04, 0x0a
        /*00a6*/ 	.short	(.L_27 - .L_26)
	.align		4
.L_26:
        /*00a8*/ 	.word	index@(.nv.constant0._Z7Kernel1PiS_S_S_S_S_S_S_)
        /*00ac*/ 	.short	0x0380
        /*00ae*/ 	.short	0x0040


	//----- nvinfo : EIATTR_SW_WAR
	.align		4
.L_27:
        /*00b0*/ 	.byte	0x04, 0x36
        /*00b2*/ 	.short	(.L_29 - .L_28)
.L_28:
        /*00b4*/ 	.word	0x00000008
.L_29:


//--------------------- .nv.callgraph             --------------------------
	.section	.nv.callgraph,"",@"SHT_CUDA_CALLGRAPH"
	.align	4
	.sectionentsize	8
	.align		4
        /*0000*/ 	.word	0x00000000
	.align		4
        /*0004*/ 	.word	0xffffffff
	.align		4
        /*0008*/ 	.word	0x00000000
	.align		4
        /*000c*/ 	.word	0xfffffffe
	.align		4
        /*0010*/ 	.word	0x00000000
	.align		4
        /*0014*/ 	.word	0xfffffffd
	.align		4
        /*0018*/ 	.word	0x00000000
	.align		4
        /*001c*/ 	.word	0xfffffffc


//--------------------- .text._Z7Kernel1PiS_S_S_S_S_S_S_ --------------------------
	.section	.text._Z7Kernel1PiS_S_S_S_S_S_S_,"ax",@progbits
	.align	128
        .global         _Z7Kernel1PiS_S_S_S_S_S_S_
        .type           _Z7Kernel1PiS_S_S_S_S_S_S_,@function
        .size           _Z7Kernel1PiS_S_S_S_S_S_S_,(.L_x_1 - _Z7Kernel1PiS_S_S_S_S_S_S_)
        .other          _Z7Kernel1PiS_S_S_S_S_S_S_,@"STO_CUDA_ENTRY STV_DEFAULT"
_Z7Kernel1PiS_S_S_S_S_S_S_:
.text._Z7Kernel1PiS_S_S_S_S_S_S_:
[----:B------:R-:W-:Y:S01]  /*0000*/  LDC R1, c[0x0][0x37c] ;  /* 0x0000df00ff017b82 */ /* 0x000fe20000000800 */
[----:B------:R-:W0:Y:S07]  /*0010*/  S2R R4, SR_CTAID.X ;  /* 0x0000000000047919 */ /* 0x000e2e0000002500 */
[----:B------:R-:W1:Y:S01]  /*0020*/  LDC.64 R2, c[0x0][0x390] ;  /* 0x0000e400ff027b82 */ /* 0x000e620000000a00 */
[----:B------:R-:W0:Y:S01]  /*0030*/  LDCU UR6, c[0x0][0x360] ;  /* 0x00006c00ff0677ac */ /* 0x000e220008000800 */
[----:B------:R-:W0:Y:S01]  /*0040*/  S2R R5, SR_TID.X ;  /* 0x0000000000057919 */ /* 0x000e220000002100 */
[----:B------:R-:W2:Y:S05]  /*0050*/  LDCU.64 UR4, c[0x0][0x358] ;  /* 0x00006b00ff0477ac */ /* 0x000eaa0008000a00 */
[----:B------:R-:W2:Y:S08]  /*0060*/  LDC.64 R12, c[0x0][0x3a0] ;  /* 0x0000e800ff0c7b82 */ /* 0x000eb00000000a00 */
[----:B------:R-:W3:Y:S08]  /*0070*/  LDC.64 R16, c[0x0][0x3b8] ;  /* 0x0000ee00ff107b82 */ /* 0x000ef00000000a00 */
[----:B------:R-:W4:Y:S01]  /*0080*/  LDC.64 R8, c[0x0][0x380] ;  /* 0x0000e000ff087b82 */ /* 0x000f220000000a00 */
[----:B--2---:R-:W2:Y:S07]  /*0090*/  LDG.E R13, desc[UR4][R12.64] ;  /* 0x000000040c0d7981 */ /* 0x004eae000c1e1900 */
[----:B------:R-:W5:Y:S01]  /*00a0*/  LDC.64 R18, c[0x0][0x3b0] ;  /* 0x0000ec00ff127b82 */ /* 0x000f620000000a00 */
[----:B0-----:R-:W-:-:S04]  /*00b0*/  IMAD R4, R4, UR6, R5 ;  /* 0x0000000604047c24 */ /* 0x001fc8000f8e0205 */
[----:B-1----:R-:W-:-:S03]  /*00c0*/  IMAD.WIDE R2, R4, 0x4, R2 ;  /* 0x0000000404027825 */ /* 0x002fc600078e0202 */
[----:B------:R-:W0:Y:S02]  /*00d0*/  LDC.64 R10, c[0x0][0x388] ;  /* 0x0000e200ff0a7b82 */ /* 0x000e240000000a00 */
[----:B------:R-:W2:Y:S06]  /*00e0*/  LDG.E R0, desc[UR4][R2.64] ;  /* 0x0000000402007981 */ /* 0x000eac000c1e1900 */
[----:B------:R-:W1:Y:S08]  /*00f0*/  LDC.64 R6, c[0x0][0x398] ;  /* 0x0000e600ff067b82 */ /* 0x000e700000000a00 */
[----:B------:R-:W3:Y:S01]  /*0100*/  LDC.64 R14, c[0x0][0x3a8] ;  /* 0x0000ea00ff0e7b82 */ /* 0x000ee20000000a00 */
[----:B----4-:R-:W-:-:S04]  /*0110*/  IMAD.WIDE R8, R4, 0x4, R8 ;  /* 0x0000000404087825 */ /* 0x010fc800078e0208 */
[----:B0-----:R-:W-:-:S05]  /*0120*/  IMAD.WIDE R10, R4, 0x4, R10 ;  /* 0x00000004040a7825 */ /* 0x001fca00078e020a */
[----:B------:R-:W4:Y:S01]  /*0130*/  LDG.E R21, desc[UR4][R10.64] ;  /* 0x000000040a157981 */ /* 0x000f22000c1e1900 */
[----:B-1----:R-:W-:-:S03]  /*0140*/  IMAD.WIDE R6, R4, 0x4, R6 ;  /* 0x0000000404067825 */ /* 0x002fc600078e0206 */
[----:B---3--:R-:W3:Y:S01]  /*0150*/  LDG.E R15, desc[UR4][R14.64] ;  /* 0x000000040e0f7981 */ /* 0x008ee2000c1e1900 */
[----:B--2---:R-:W-:-:S13]  /*0160*/  ISETP.GE.AND P0, PT, R13, R0, PT ;  /* 0x000000000d00720c */ /* 0x004fda0003f06270 */
[C---:B------:R-:W-:Y:S01]  /*0170*/  @!P0 IMAD.WIDE R16, R13.reuse, 0x4, R16 ;  /* 0x000000040d108825 */ /* 0x040fe200078e0210 */
[----:B------:R-:W2:Y:S03]  /*0180*/  @!P0 LDG.E R23, desc[UR4][R6.64] ;  /* 0x0000000406178981 */ /* 0x000ea6000c1e1900 */
[----:B-----5:R-:W-:Y:S02]  /*0190*/  @!P0 IMAD.WIDE R12, R13, 0x4, R18 ;  /* 0x000000040d0c8825 */ /* 0x020fe400078e0212 */
[----:B------:R-:W5:Y:S04]  /*01a0*/  @!P0 LDG.E R16, desc[UR4][R16.64] ;  /* 0x0000000410108981 */ /* 0x000f68000c1e1900 */
[----:B------:R-:W5:Y:S04]  /*01b0*/  LDG.E R19, desc[UR4][R8.64] ;  /* 0x0000000408137981 */ /* 0x000f68000c1e1900 */
[----:B------:R-:W4:Y:S01]  /*01c0*/  @!P0 LDG.E R12, desc[UR4][R12.64] ;  /* 0x000000040c0c8981 */ /* 0x000f22000c1e1900 */
[----:B------:R-:W-:Y:S01]  /*01d0*/  @P0 IADD3 R0, PT, PT, R0, 0x1, RZ ;  /* 0x0000000100000810 */ /* 0x000fe20007ffe0ff */
[----:B---3--:R-:W-:Y:S01]  /*01e0*/  IMAD.WIDE R4, R15, 0x4, R8 ;  /* 0x000000040f047825 */ /* 0x008fe200078e0208 */
[----:B------:R-:W-:-:S02]  /*01f0*/  @P0 MOV R23, RZ ;  /* 0x000000ff00170202 */ /* 0x000fc40000000f00 */
[----:B-----5:R-:W-:Y:S01]  /*0200*/  @!P0 IADD3 R19, PT, PT, R19, -R16, RZ ;  /* 0x8000001013138210 */ /* 0x020fe20007ffe0ff */
[----:B------:R-:W-:Y:S01]  /*0210*/  IMAD.WIDE R16, R15, 0x4, R2 ;  /* 0x000000040f107825 */ /* 0x000fe200078e0202 */
[----:B----4-:R-:W-:-:S03]  /*0220*/  @!P0 IADD3 R21, PT, PT, R21, -R12, RZ ;  /* 0x8000000c15158210 */ /* 0x010fc60007ffe0ff */
[----:B------:R-:W-:Y:S01]  /*0230*/  IMAD.WIDE R2, R15, 0x4, R10 ;  /* 0x000000040f027825 */ /* 0x000fe200078e020a */
[----:B------:R-:W-:Y:S04]  /*0240*/  ATOMG.E.EXCH.STRONG.GPU PT, RZ, desc[UR4][R4.64], R19 ;  /* 0x8000001304ff79a8 */ /* 0x000fe8000c1ef104 */
[----:B------:R-:W-:Y:S04]  /*0250*/  ATOMG.E.EXCH.STRONG.GPU PT, RZ, desc[UR4][R2.64], R21 ;  /* 0x8000001502ff79a8 */ /* 0x000fe8000c1ef104 */
[----:B------:R-:W-:Y:S04]  /*0260*/  ATOMG.E.EXCH.STRONG.GPU PT, RZ, desc[UR4][R16.64], R0 ;  /* 0x8000000010ff79a8 */ /* 0x000fe8000c1ef104 */
[----:B--2---:R-:W-:Y:S01]  /*0270*/  ATOMG.E.EXCH.STRONG.GPU PT, RZ, desc[UR4][R6.64], R23 ;  /* 0x8000001706ff79a8 */ /* 0x004fe2000c1ef104 */
[----:B------:R-:W-:Y:S05]  /*0280*/  EXIT ;  /* 0x000000000000794d */ /* 0x000fea0003800000 */
.L_x_0:
[----:B------:R-:W-:-:S00]  /*0290*/  BRA `(.L_x_0) ;  /* 0xfffffffc00fc7947 */ /* 0x000fc0000383ffff */
[----:B------:R-:W-:-:S00]  /*02a0*/  NOP ;  /* 0x0000000000007918 */ /* 0x000fc00000000000 */
        /* <DEDUP_REMOVED lines=13> */
.L_x_1:


//--------------------- .nv.shared.reserved.0     --------------------------
	.section	.nv.shared.reserved.0,"aw",@nobits
	.weak		__nv_reservedSMEM_offset_0_alias
	.size		__nv_reservedSMEM_offset_0_alias, 0, 64
	.other		__nv_reservedSMEM_offset_0_alias,@"STO_CUDA_RESERVED_SHARED STV_DEFAULT"
__nv_reservedSMEM_offset_0_alias:
	.zero		0
	.zero		64


//--------------------- .nv.constant0._Z7Kernel1PiS_S_S_S_S_S_S_ --------------------------
	.section	.nv.constant0._Z7Kernel1PiS_S_S_S_S_S_S_,"a",@progbits
	.sectionflags	@""
	.align	4
.nv.constant0._Z7Kernel1PiS_S_S_S_S_S_S_:
	.zero		960


//--------------------- SYMBOLS --------------------------

	.type		.nv.reservedSmem.offset0,@object
	.size		.nv.reservedSmem.offset0,0x4
